//
// Generated by NVIDIA NVVM Compiler
//
// Compiler Build ID: CL-36424714
// Cuda compilation tools, release 13.0, V13.0.88
// Based on NVVM 20.0.0
//

.version 9.0
.target sm_100
.address_size 64

	// .globl	_Z18simple_copy_kernelI6ulong2EvPT_PKS1_m

.visible .entry _Z18simple_copy_kernelI6ulong2EvPT_PKS1_m(
	.param .u64 .ptr .align 1 _Z18simple_copy_kernelI6ulong2EvPT_PKS1_m_param_0,
	.param .u64 .ptr .align 1 _Z18simple_copy_kernelI6ulong2EvPT_PKS1_m_param_1,
	.param .u64 _Z18simple_copy_kernelI6ulong2EvPT_PKS1_m_param_2
)
{
	.reg .pred 	%p<2>;
	.reg .b32 	%r<5>;
	.reg .b64 	%rd<12>;

	ld.param.u64 	%rd2, [_Z18simple_copy_kernelI6ulong2EvPT_PKS1_m_param_0];
	ld.param.u64 	%rd3, [_Z18simple_copy_kernelI6ulong2EvPT_PKS1_m_param_1];
	ld.param.u64 	%rd4, [_Z18simple_copy_kernelI6ulong2EvPT_PKS1_m_param_2];
	mov.u32 	%r1, %tid.x;
	mov.u32 	%r2, %ctaid.x;
	mov.u32 	%r3, %ntid.x;
	mad.lo.s32 	%r4, %r2, %r3, %r1;
	cvt.u64.u32 	%rd1, %r4;
	setp.le.u64 	%p1, %rd4, %rd1;
	@%p1 bra 	$L__BB0_2;
	cvta.to.global.u64 	%rd5, %rd3;
	cvta.to.global.u64 	%rd6, %rd2;
	shl.b64 	%rd7, %rd1, 4;
	add.s64 	%rd8, %rd6, %rd7;
	add.s64 	%rd9, %rd5, %rd7;
	ld.global.v2.u64 	{%rd10, %rd11}, [%rd9];
	st.global.v2.u64 	[%rd8], {%rd10, %rd11};
$L__BB0_2:
	ret;

}
	// .globl	_Z18simple_copy_kernelImEvPT_PKS0_m
.visible .entry _Z18simple_copy_kernelImEvPT_PKS0_m(
	.param .u64 .ptr .align 1 _Z18simple_copy_kernelImEvPT_PKS0_m_param_0,
	.param .u64 .ptr .align 1 _Z18simple_copy_kernelImEvPT_PKS0_m_param_1,
	.param .u64 _Z18simple_copy_kernelImEvPT_PKS0_m_param_2
)
{
	.reg .pred 	%p<2>;
	.reg .b32 	%r<5>;
	.reg .b64 	%rd<11>;

	ld.param.u64 	%rd2, [_Z18simple_copy_kernelImEvPT_PKS0_m_param_0];
	ld.param.u64 	%rd3, [_Z18simple_copy_kernelImEvPT_PKS0_m_param_1];
	ld.param.u64 	%rd4, [_Z18simple_copy_kernelImEvPT_PKS0_m_param_2];
	mov.u32 	%r1, %tid.x;
	mov.u32 	%r2, %ctaid.x;
	mov.u32 	%r3, %ntid.x;
	mad.lo.s32 	%r4, %r2, %r3, %r1;
	cvt.u64.u32 	%rd1, %r4;
	setp.le.u64 	%p1, %rd4, %rd1;
	@%p1 bra 	$L__BB1_2;
	cvta.to.global.u64 	%rd5, %rd3;
	cvta.to.global.u64 	%rd6, %rd2;
	shl.b64 	%rd7, %rd1, 3;
	add.s64 	%rd8, %rd5, %rd7;
	ld.global.u64 	%rd9, [%rd8];
	add.s64 	%rd10, %rd6, %rd7;
	st.global.u64 	[%rd10], %rd9;
$L__BB1_2:
	ret;

}
	// .globl	_Z18simple_copy_kernelIjEvPT_PKS0_m
.visible .entry _Z18simple_copy_kernelIjEvPT_PKS0_m(
	.param .u64 .ptr .align 1 _Z18simple_copy_kernelIjEvPT_PKS0_m_param_0,
	.param .u64 .ptr .align 1 _Z18simple_copy_kernelIjEvPT_PKS0_m_param_1,
	.param .u64 _Z18simple_copy_kernelIjEvPT_PKS0_m_param_2
)
{
	.reg .pred 	%p<2>;
	.reg .b32 	%r<6>;
	.reg .b64 	%rd<10>;

	ld.param.u64 	%rd2, [_Z18simple_copy_kernelIjEvPT_PKS0_m_param_0];
	ld.param.u64 	%rd3, [_Z18simple_copy_kernelIjEvPT_PKS0_m_param_1];
	ld.param.u64 	%rd4, [_Z18simple_copy_kernelIjEvPT_PKS0_m_param_2];
	mov.u32 	%r1, %tid.x;
	mov.u32 	%r2, %ctaid.x;
	mov.u32 	%r3, %ntid.x;
	mad.lo.s32 	%r4, %r2, %r3, %r1;
	cvt.u64.u32 	%rd1, %r4;
	setp.le.u64 	%p1, %rd4, %rd1;
	@%p1 bra 	$L__BB2_2;
	cvta.to.global.u64 	%rd5, %rd3;
	cvta.to.global.u64 	%rd6, %rd2;
	shl.b64 	%rd7, %rd1, 2;
	add.s64 	%rd8, %rd5, %rd7;
	ld.global.u32 	%r5, [%rd8];
	add.s64 	%rd9, %rd6, %rd7;
	st.global.u32 	[%rd9], %r5;
$L__BB2_2:
	ret;

}
	// .globl	_Z18simple_copy_kernelItEvPT_PKS0_m
.visible .entry _Z18simple_copy_kernelItEvPT_PKS0_m(
	.param .u64 .ptr .align 1 _Z18simple_copy_kernelItEvPT_PKS0_m_param_0,
	.param .u64 .ptr .align 1 _Z18simple_copy_kernelItEvPT_PKS0_m_param_1,
	.param .u64 _Z18simple_copy_kernelItEvPT_PKS0_m_param_2
)
{
	.reg .pred 	%p<2>;
	.reg .b16 	%rs<2>;
	.reg .b32 	%r<5>;
	.reg .b64 	%rd<10>;

	ld.param.u64 	%rd2, [_Z18simple_copy_kernelItEvPT_PKS0_m_param_0];
	ld.param.u64 	%rd3, [_Z18simple_copy_kernelItEvPT_PKS0_m_param_1];
	ld.param.u64 	%rd4, [_Z18simple_copy_kernelItEvPT_PKS0_m_param_2];
	mov.u32 	%r1, %tid.x;
	mov.u32 	%r2, %ctaid.x;
	mov.u32 	%r3, %ntid.x;
	mad.lo.s32 	%r4, %r2, %r3, %r1;
	cvt.u64.u32 	%rd1, %r4;
	setp.le.u64 	%p1, %rd4, %rd1;
	@%p1 bra 	$L__BB3_2;
	cvta.to.global.u64 	%rd5, %rd3;
	cvta.to.global.u64 	%rd6, %rd2;
	shl.b64 	%rd7, %rd1, 1;
	add.s64 	%rd8, %rd5, %rd7;
	ld.global.u16 	%rs1, [%rd8];
	add.s64 	%rd9, %rd6, %rd7;
	st.global.u16 	[%rd9], %rs1;
$L__BB3_2:
	ret;

}
	// .globl	_Z18simple_copy_kernelIhEvPT_PKS0_m
.visible .entry _Z18simple_copy_kernelIhEvPT_PKS0_m(
	.param .u64 .ptr .align 1 _Z18simple_copy_kernelIhEvPT_PKS0_m_param_0,
	.param .u64 .ptr .align 1 _Z18simple_copy_kernelIhEvPT_PKS0_m_param_1,
	.param .u64 _Z18simple_copy_kernelIhEvPT_PKS0_m_param_2
)
{
	.reg .pred 	%p<2>;
	.reg .b16 	%rs<2>;
	.reg .b32 	%r<5>;
	.reg .b64 	%rd<9>;

	ld.param.u64 	%rd2, [_Z18simple_copy_kernelIhEvPT_PKS0_m_param_0];
	ld.param.u64 	%rd3, [_Z18simple_copy_kernelIhEvPT_PKS0_m_param_1];
	ld.param.u64 	%rd4, [_Z18simple_copy_kernelIhEvPT_PKS0_m_param_2];
	mov.u32 	%r1, %tid.x;
	mov.u32 	%r2, %ctaid.x;
	mov.u32 	%r3, %ntid.x;
	mad.lo.s32 	%r4, %r2, %r3, %r1;
	cvt.u64.u32 	%rd1, %r4;
	setp.le.u64 	%p1, %rd4, %rd1;
	@%p1 bra 	$L__BB4_2;
	cvta.to.global.u64 	%rd5, %rd3;
	cvta.to.global.u64 	%rd6, %rd2;
	add.s64 	%rd7, %rd5, %rd1;
	ld.global.u8 	%rs1, [%rd7];
	add.s64 	%rd8, %rd6, %rd1;
	st.global.u8 	[%rd8], %rs1;
$L__BB4_2:
	ret;

}


// ===== COMPILED SASS (sm_100) =====

	.target	sm_100

	.elftype	@"ET_EXEC"


//--------------------- .note.nv.tkinfo           --------------------------
	.section	.note.nv.tkinfo,"",@"SHT_NOTE"
	.sectionflags	@"SHF_NOTE_NV_TKINFO"
	.tkinfo
        /*0018*/ 	.word	0x00000002
        /*0030*/ 	.string	""
        /*0030*/ 	.string	"ptxas"
        /*0030*/ 	.string	"Cuda compilation tools, release 13.0, V13.0.88"
        /*0030*/ 	.string	"Build cuda_13.0.r13.0/compiler.36424714_0"
        /*0030*/ 	.string	"-arch sm_100 -m 64 "



//--------------------- .note.nv.cuinfo           --------------------------
	.section	.note.nv.cuinfo,"",@"SHT_NOTE"
	.sectionflags	@"SHF_NOTE_NV_CUINFO"
        /*0018*/ 	.short	0x0002
        /*001a*/ 	.short	0x0064
        /*001c*/ 	.short	0x0082
	.zero		2


//--------------------- .nv.info                  --------------------------
	.section	.nv.info,"",@"SHT_CUDA_INFO"
	.align	4


	//----- nvinfo : EIATTR_REGCOUNT
	.align		4
        /*0000*/ 	.byte	0x04, 0x2f
        /*0002*/ 	.short	(.L_1 - .L_0)
	.align		4
.L_0:
        /*0004*/ 	.word	index@(_Z18simple_copy_kernelI6ulong2EvPT_PKS1_m)
        /*0008*/ 	.word	0x0000000a


	//----- nvinfo : EIATTR_FRAME_SIZE
	.align		4
.L_1:
        /*000c*/ 	.byte	0x04, 0x11
        /*000e*/ 	.short	(.L_3 - .L_2)
	.align		4
.L_2:
        /*0010*/ 	.word	index@(_Z18simple_copy_kernelI6ulong2EvPT_PKS1_m)
        /*0014*/ 	.word	0x00000000


	//----- nvinfo : EIATTR_REGCOUNT
	.align		4
.L_3:
        /*0018*/ 	.byte	0x04, 0x2f
        /*001a*/ 	.short	(.L_5 - .L_4)
	.align		4
.L_4:
        /*001c*/ 	.word	index@(_Z18simple_copy_kernelImEvPT_PKS0_m)
        /*0020*/ 	.word	0x00000008


	//----- nvinfo : EIATTR_FRAME_SIZE
	.align		4
.L_5:
        /*0024*/ 	.byte	0x04, 0x11
        /*0026*/ 	.short	(.L_7 - .L_6)
	.align		4
.L_6:
        /*0028*/ 	.word	index@(_Z18simple_copy_kernelImEvPT_PKS0_m)
        /*002c*/ 	.word	0x00000000


	//----- nvinfo : EIATTR_REGCOUNT
	.align		4
.L_7:
        /*0030*/ 	.byte	0x04, 0x2f
        /*0032*/ 	.short	(.L_9 - .L_8)
	.align		4
.L_8:
        /*0034*/ 	.word	index@(_Z18simple_copy_kernelIjEvPT_PKS0_m)
        /*0038*/ 	.word	0x00000008


	//----- nvinfo : EIATTR_FRAME_SIZE
	.align		4
.L_9:
        /*003c*/ 	.byte	0x04, 0x11
        /*003e*/ 	.short	(.L_11 - .L_10)
	.align		4
.L_10:
        /*0040*/ 	.word	index@(_Z18simple_copy_kernelIjEvPT_PKS0_m)
        /*0044*/ 	.word	0x00000000


	//----- nvinfo : EIATTR_REGCOUNT
	.align		4
.L_11:
        /*0048*/ 	.byte	0x04, 0x2f
        /*004a*/ 	.short	(.L_13 - .L_12)
	.align		4
.L_12:
        /*004c*/ 	.word	index@(_Z18simple_copy_kernelItEvPT_PKS0_m)
        /*0050*/ 	.word	0x00000008


	//----- nvinfo : EIATTR_FRAME_SIZE
	.align		4
.L_13:
        /*0054*/ 	.byte	0x04, 0x11
        /*0056*/ 	.short	(.L_15 - .L_14)
	.align		4
.L_14:
        /*0058*/ 	.word	index@(_Z18simple_copy_kernelItEvPT_PKS0_m)
        /*005c*/ 	.word	0x00000000


	//----- nvinfo : EIATTR_REGCOUNT
	.align		4
.L_15:
        /*0060*/ 	.byte	0x04, 0x2f
        /*0062*/ 	.short	(.L_17 - .L_16)
	.align		4
.L_16:
        /*0064*/ 	.word	index@(_Z18simple_copy_kernelIhEvPT_PKS0_m)
        /*0068*/ 	.word	0x00000008


	//----- nvinfo : EIATTR_FRAME_SIZE
	.align		4
.L_17:
        /*006c*/ 	.byte	0x04, 0x11
        /*006e*/ 	.short	(.L_19 - .L_18)
	.align		4
.L_18:
        /*0070*/ 	.word	index@(_Z18simple_copy_kernelIhEvPT_PKS0_m)
        /*0074*/ 	.word	0x00000000


	//----- nvinfo : EIATTR_MIN_STACK_SIZE
	.align		4
.L_19:
        /*0078*/ 	.byte	0x04, 0x12
        /*007a*/ 	.short	(.L_21 - .L_20)
	.align		4
.L_20:
        /*007c*/ 	.word	index@(_Z18simple_copy_kernelIhEvPT_PKS0_m)
        /*0080*/ 	.word	0x00000000


	//----- nvinfo : EIATTR_MIN_STACK_SIZE
	.align		4
.L_21:
        /*0084*/ 	.byte	0x04, 0x12
        /*0086*/ 	.short	(.L_23 - .L_22)
	.align		4
.L_22:
        /*0088*/ 	.word	index@(_Z18simple_copy_kernelItEvPT_PKS0_m)
        /*008c*/ 	.word	0x00000000


	//----- nvinfo : EIATTR_MIN_STACK_SIZE
	.align		4
.L_23:
        /*0090*/ 	.byte	0x04, 0x12
        /*0092*/ 	.short	(.L_25 - .L_24)
	.align		4
.L_24:
        /*0094*/ 	.word	index@(_Z18simple_copy_kernelIjEvPT_PKS0_m)
        /*0098*/ 	.word	0x00000000


	//----- nvinfo : EIATTR_MIN_STACK_SIZE
	.align		4
.L_25:
        /*009c*/ 	.byte	0x04, 0x12
        /*009e*/ 	.short	(.L_27 - .L_26)
	.align		4
.L_26:
        /*00a0*/ 	.word	index@(_Z18simple_copy_kernelImEvPT_PKS0_m)
        /*00a4*/ 	.word	0x00000000


	//----- nvinfo : EIATTR_MIN_STACK_SIZE
	.align		4
.L_27:
        /*00a8*/ 	.byte	0x04, 0x12
        /*00aa*/ 	.short	(.L_29 - .L_28)
	.align		4
.L_28:
        /*00ac*/ 	.word	index@(_Z18simple_copy_kernelI6ulong2EvPT_PKS1_m)
        /*00b0*/ 	.word	0x00000000
.L_29:


//--------------------- .nv.compat                --------------------------
	.section	.nv.compat,"",@"SHT_CUDA_COMPAT_INFO"
	.align	4
        /*0000*/ 	.byte	0x02, 0x09, 0x00, 0x00, 0x02, 0x02, 0x01, 0x00, 0x02, 0x05, 0x05, 0x00, 0x03, 0x07, 0x01, 0x01
        /*0010*/ 	.byte	0x02, 0x03, 0x00, 0x00, 0x02, 0x06, 0x01, 0x00, 0x04, 0x0b, 0x08, 0x00, 0x09, 0x00, 0x00, 0x00
        /*0020*/ 	.byte	0x00, 0x00, 0x00, 0x00


//--------------------- .nv.info._Z18simple_copy_kernelIhEvPT_PKS0_m --------------------------
	.section	.nv.info._Z18simple_copy_kernelIhEvPT_PKS0_m,"",@"SHT_CUDA_INFO"
	.sectionflags	@""
	.align	4


	//----- nvinfo : EIATTR_CUDA_API_VERSION
	.align		4
        /*0000*/ 	.byte	0x04, 0x37
        /*0002*/ 	.short	(.L_31 - .L_30)
.L_30:
        /*0004*/ 	.word	0x00000082


	//----- nvinfo : EIATTR_KPARAM_INFO
	.align		4
.L_31:
        /*0008*/ 	.byte	0x04, 0x17
        /*000a*/ 	.short	(.L_33 - .L_32)
.L_32:
        /*000c*/ 	.word	0x00000000
        /*0010*/ 	.short	0x0002
        /*0012*/ 	.short	0x0010
        /*0014*/ 	.byte	0x00, 0xf0, 0x21, 0x00


	//----- nvinfo : EIATTR_KPARAM_INFO
	.align		4
.L_33:
        /*0018*/ 	.byte	0x04, 0x17
        /*001a*/ 	.short	(.L_35 - .L_34)
.L_34:
        /*001c*/ 	.word	0x00000000
        /*0020*/ 	.short	0x0001
        /*0022*/ 	.short	0x0008
        /*0024*/ 	.byte	0x00, 0xf5, 0x21, 0x00


	//----- nvinfo : EIATTR_KPARAM_INFO
	.align		4
.L_35:
        /*0028*/ 	.byte	0x04, 0x17
        /*002a*/ 	.short	(.L_37 - .L_36)
.L_36:
        /*002c*/ 	.word	0x00000000
        /*0030*/ 	.short	0x0000
        /*0032*/ 	.short	0x0000
        /*0034*/ 	.byte	0x00, 0xf5, 0x21, 0x00


	//----- nvinfo : EIATTR_SPARSE_MMA_MASK
	.align		4
.L_37:
        /*0038*/ 	.byte	0x03, 0x50
        /*003a*/ 	.short	0x0000


	//----- nvinfo : EIATTR_MAXREG_COUNT
	.align		4
        /*003c*/ 	.byte	0x03, 0x1b
        /*003e*/ 	.short	0x00ff


	//----- nvinfo : EIATTR_MERCURY_ISA_VERSION
	.align		4
        /*0040*/ 	.byte	0x03, 0x5f
        /*0042*/ 	.short	0x0101


	//----- nvinfo : EIATTR_VRC_CTA_INIT_COUNT
	.align		4
        /*0044*/ 	.byte	0x02, 0x4a
	.zero		1
	.zero		1


	//----- nvinfo : EIATTR_EXIT_INSTR_OFFSETS
	.align		4
        /*0048*/ 	.byte	0x04, 0x1c
        /*004a*/ 	.short	(.L_39 - .L_38)


	//   ....[0]....
.L_38:
        /*004c*/ 	.word	0x00000080


	//   ....[1]....
        /*0050*/ 	.word	0x00000110


	//----- nvinfo : EIATTR_CBANK_PARAM_SIZE
	.align		4
.L_39:
        /*0054*/ 	.byte	0x03, 0x19
        /*0056*/ 	.short	0x0018


	//----- nvinfo : EIATTR_PARAM_CBANK
	.align		4
        /*0058*/ 	.byte	0x04, 0x0a
        /*005a*/ 	.short	(.L_41 - .L_40)
	.align		4
.L_40:
        /*005c*/ 	.word	index@(.nv.constant0._Z18simple_copy_kernelIhEvPT_PKS0_m)
        /*0060*/ 	.short	0x0380
        /*0062*/ 	.short	0x0018


	//----- nvinfo : EIATTR_SW_WAR
	.align		4
.L_41:
        /*0064*/ 	.byte	0x04, 0x36
        /*0066*/ 	.short	(.L_43 - .L_42)
.L_42:
        /*0068*/ 	.word	0x00000008
.L_43:


//--------------------- .nv.info._Z18simple_copy_kernelItEvPT_PKS0_m --------------------------
	.section	.nv.info._Z18simple_copy_kernelItEvPT_PKS0_m,"",@"SHT_CUDA_INFO"
	.sectionflags	@""
	.align	4


	//----- nvinfo : EIATTR_CUDA_API_VERSION
	.align		4
        /*0000*/ 	.byte	0x04, 0x37
        /*0002*/ 	.short	(.L_45 - .L_44)
.L_44:
        /*0004*/ 	.word	0x00000082


	//----- nvinfo : EIATTR_KPARAM_INFO
	.align		4
.L_45:
        /*0008*/ 	.byte	0x04, 0x17
        /*000a*/ 	.short	(.L_47 - .L_46)
.L_46:
        /*000c*/ 	.word	0x00000000
        /*0010*/ 	.short	0x0002
        /*0012*/ 	.short	0x0010
        /*0014*/ 	.byte	0x00, 0xf0, 0x21, 0x00


	//----- nvinfo : EIATTR_KPARAM_INFO
	.align		4
.L_47:
        /*0018*/ 	.byte	0x04, 0x17
        /*001a*/ 	.short	(.L_49 - .L_48)
.L_48:
        /*001c*/ 	.word	0x00000000
        /*0020*/ 	.short	0x0001
        /*0022*/ 	.short	0x0008
        /*0024*/ 	.byte	0x00, 0xf5, 0x21, 0x00


	//----- nvinfo : EIATTR_KPARAM_INFO
	.align		4
.L_49:
        /*0028*/ 	.byte	0x04, 0x17
        /*002a*/ 	.short	(.L_51 - .L_50)
.L_50:
        /*002c*/ 	.word	0x00000000
        /*0030*/ 	.short	0x0000
        /*0032*/ 	.short	0x0000
        /*0034*/ 	.byte	0x00, 0xf5, 0x21, 0x00


	//----- nvinfo : EIATTR_SPARSE_MMA_MASK
	.align		4
.L_51:
        /*0038*/ 	.byte	0x03, 0x50
        /*003a*/ 	.short	0x0000


	//----- nvinfo : EIATTR_MAXREG_COUNT
	.align		4
        /*003c*/ 	.byte	0x03, 0x1b
        /*003e*/ 	.short	0x00ff


	//----- nvinfo : EIATTR_MERCURY_ISA_VERSION
	.align		4
        /*0040*/ 	.byte	0x03, 0x5f
        /*0042*/ 	.short	0x0101


	//----- nvinfo : EIATTR_VRC_CTA_INIT_COUNT
	.align		4
        /*0044*/ 	.byte	0x02, 0x4a
	.zero		1
	.zero		1


	//----- nvinfo : EIATTR_EXIT_INSTR_OFFSETS
	.align		4
        /*0048*/ 	.byte	0x04, 0x1c
        /*004a*/ 	.short	(.L_53 - .L_52)


	//   ....[0]....
.L_52:
        /*004c*/ 	.word	0x00000080


	//   ....[1]....
        /*0050*/ 	.word	0x00000130


	//----- nvinfo : EIATTR_CBANK_PARAM_SIZE
	.align		4
.L_53:
        /*0054*/ 	.byte	0x03, 0x19
        /*0056*/ 	.short	0x0018


	//----- nvinfo : EIATTR_PARAM_CBANK
	.align		4
        /*0058*/ 	.byte	0x04, 0x0a
        /*005a*/ 	.short	(.L_55 - .L_54)
	.align		4
.L_54:
        /*005c*/ 	.word	index@(.nv.constant0._Z18simple_copy_kernelItEvPT_PKS0_m)
        /*0060*/ 	.short	0x0380
        /*0062*/ 	.short	0x0018


	//----- nvinfo : EIATTR_SW_WAR
	.align		4
.L_55:
        /*0064*/ 	.byte	0x04, 0x36
        /*0066*/ 	.short	(.L_57 - .L_56)
.L_56:
        /*0068*/ 	.word	0x00000008
.L_57:


//--------------------- .nv.info._Z18simple_copy_kernelIjEvPT_PKS0_m --------------------------
	.section	.nv.info._Z18simple_copy_kernelIjEvPT_PKS0_m,"",@"SHT_CUDA_INFO"
	.sectionflags	@""
	.align	4


	//----- nvinfo : EIATTR_CUDA_API_VERSION
	.align		4
        /*0000*/ 	.byte	0x04, 0x37
        /*0002*/ 	.short	(.L_59 - .L_58)
.L_58:
        /*0004*/ 	.word	0x00000082


	//----- nvinfo : EIATTR_KPARAM_INFO
	.align		4
.L_59:
        /*0008*/ 	.byte	0x04, 0x17
        /*000a*/ 	.short	(.L_61 - .L_60)
.L_60:
        /*000c*/ 	.word	0x00000000
        /*0010*/ 	.short	0x0002
        /*0012*/ 	.short	0x0010
        /*0014*/ 	.byte	0x00, 0xf0, 0x21, 0x00


	//----- nvinfo : EIATTR_KPARAM_INFO
	.align		4
.L_61:
        /*0018*/ 	.byte	0x04, 0x17
        /*001a*/ 	.short	(.L_63 - .L_62)
.L_62:
        /*001c*/ 	.word	0x00000000
        /*0020*/ 	.short	0x0001
        /*0022*/ 	.short	0x0008
        /*0024*/ 	.byte	0x00, 0xf5, 0x21, 0x00


	//----- nvinfo : EIATTR_KPARAM_INFO
	.align		4
.L_63:
        /*0028*/ 	.byte	0x04, 0x17
        /*002a*/ 	.short	(.L_65 - .L_64)
.L_64:
        /*002c*/ 	.word	0x00000000
        /*0030*/ 	.short	0x0000
        /*0032*/ 	.short	0x0000
        /*0034*/ 	.byte	0x00, 0xf5, 0x21, 0x00


	//----- nvinfo : EIATTR_SPARSE_MMA_MASK
	.align		4
.L_65:
        /*0038*/ 	.byte	0x03, 0x50
        /*003a*/ 	.short	0x0000


	//----- nvinfo : EIATTR_MAXREG_COUNT
	.align		4
        /*003c*/ 	.byte	0x03, 0x1b
        /*003e*/ 	.short	0x00ff


	//----- nvinfo : EIATTR_MERCURY_ISA_VERSION
	.align		4
        /*0040*/ 	.byte	0x03, 0x5f
        /*0042*/ 	.short	0x0101


	//----- nvinfo : EIATTR_VRC_CTA_INIT_COUNT
	.align		4
        /*0044*/ 	.byte	0x02, 0x4a
	.zero		1
	.zero		1


	//----- nvinfo : EIATTR_EXIT_INSTR_OFFSETS
	.align		4
        /*0048*/ 	.byte	0x04, 0x1c
        /*004a*/ 	.short	(.L_67 - .L_66)


	//   ....[0]....
.L_66:
        /*004c*/ 	.word	0x00000080


	//   ....[1]....
        /*0050*/ 	.word	0x00000130


	//----- nvinfo : EIATTR_CBANK_PARAM_SIZE
	.align		4
.L_67:
        /*0054*/ 	.byte	0x03, 0x19
        /*0056*/ 	.short	0x0018


	//----- nvinfo : EIATTR_PARAM_CBANK
	.align		4
        /*0058*/ 	.byte	0x04, 0x0a
        /*005a*/ 	.short	(.L_69 - .L_68)
	.align		4
.L_68:
        /*005c*/ 	.word	index@(.nv.constant0._Z18simple_copy_kernelIjEvPT_PKS0_m)
        /*0060*/ 	.short	0x0380
        /*0062*/ 	.short	0x0018


	//----- nvinfo : EIATTR_SW_WAR
	.align		4
.L_69:
        /*0064*/ 	.byte	0x04, 0x36
        /*0066*/ 	.short	(.L_71 - .L_70)
.L_70:
        /*0068*/ 	.word	0x00000008
.L_71:


//--------------------- .nv.info._Z18simple_copy_kernelImEvPT_PKS0_m --------------------------
	.section	.nv.info._Z18simple_copy_kernelImEvPT_PKS0_m,"",@"SHT_CUDA_INFO"
	.sectionflags	@""
	.align	4


	//----- nvinfo : EIATTR_CUDA_API_VERSION
	.align		4
        /*0000*/ 	.byte	0x04, 0x37
        /*0002*/ 	.short	(.L_73 - .L_72)
.L_72:
        /*0004*/ 	.word	0x00000082


	//----- nvinfo : EIATTR_KPARAM_INFO
	.align		4
.L_73:
        /*0008*/ 	.byte	0x04, 0x17
        /*000a*/ 	.short	(.L_75 - .L_74)
.L_74:
        /*000c*/ 	.word	0x00000000
        /*0010*/ 	.short	0x0002
        /*0012*/ 	.short	0x0010
        /*0014*/ 	.byte	0x00, 0xf0, 0x21, 0x00


	//----- nvinfo : EIATTR_KPARAM_INFO
	.align		4
.L_75:
        /*0018*/ 	.byte	0x04, 0x17
        /*001a*/ 	.short	(.L_77 - .L_76)
.L_76:
        /*001c*/ 	.word	0x00000000
        /*0020*/ 	.short	0x0001
        /*0022*/ 	.short	0x0008
        /*0024*/ 	.byte	0x00, 0xf5, 0x21, 0x00


	//----- nvinfo : EIATTR_KPARAM_INFO
	.align		4
.L_77:
        /*0028*/ 	.byte	0x04, 0x17
        /*002a*/ 	.short	(.L_79 - .L_78)
.L_78:
        /*002c*/ 	.word	0x00000000
        /*0030*/ 	.short	0x0000
        /*0032*/ 	.short	0x0000
        /*0034*/ 	.byte	0x00, 0xf5, 0x21, 0x00


	//----- nvinfo : EIATTR_SPARSE_MMA_MASK
	.align		4
.L_79:
        /*0038*/ 	.byte	0x03, 0x50
        /*003a*/ 	.short	0x0000


	//----- nvinfo : EIATTR_MAXREG_COUNT
	.align		4
        /*003c*/ 	.byte	0x03, 0x1b
        /*003e*/ 	.short	0x00ff


	//----- nvinfo : EIATTR_MERCURY_ISA_VERSION
	.align		4
        /*0040*/ 	.byte	0x03, 0x5f
        /*0042*/ 	.short	0x0101


	//----- nvinfo : EIATTR_VRC_CTA_INIT_COUNT
	.align		4
        /*0044*/ 	.byte	0x02, 0x4a
	.zero		1
	.zero		1


	//----- nvinfo : EIATTR_EXIT_INSTR_OFFSETS
	.align		4
        /*0048*/ 	.byte	0x04, 0x1c
        /*004a*/ 	.short	(.L_81 - .L_80)


	//   ....[0]....
.L_80:
        /*004c*/ 	.word	0x00000080


	//   ....[1]....
        /*0050*/ 	.word	0x00000130


	//----- nvinfo : EIATTR_CBANK_PARAM_SIZE
	.align		4
.L_81:
        /*0054*/ 	.byte	0x03, 0x19
        /*0056*/ 	.short	0x0018


	//----- nvinfo : EIATTR_PARAM_CBANK
	.align		4
        /*0058*/ 	.byte	0x04, 0x0a
        /*005a*/ 	.short	(.L_83 - .L_82)
	.align		4
.L_82:
        /*005c*/ 	.word	index@(.nv.constant0._Z18simple_copy_kernelImEvPT_PKS0_m)
        /*0060*/ 	.short	0x0380
        /*0062*/ 	.short	0x0018


	//----- nvinfo : EIATTR_SW_WAR
	.align		4
.L_83:
        /*0064*/ 	.byte	0x04, 0x36
        /*0066*/ 	.short	(.L_85 - .L_84)
.L_84:
        /*0068*/ 	.word	0x00000008
.L_85:


//--------------------- .nv.info._Z18simple_copy_kernelI6ulong2EvPT_PKS1_m --------------------------
	.section	.nv.info._Z18simple_copy_kernelI6ulong2EvPT_PKS1_m,"",@"SHT_CUDA_INFO"
	.sectionflags	@""
	.align	4


	//----- nvinfo : EIATTR_CUDA_API_VERSION
	.align		4
        /*0000*/ 	.byte	0x04, 0x37
        /*0002*/ 	.short	(.L_87 - .L_86)
.L_86:
        /*0004*/ 	.word	0x00000082


	//----- nvinfo : EIATTR_KPARAM_INFO
	.align		4
.L_87:
        /*0008*/ 	.byte	0x04, 0x17
        /*000a*/ 	.short	(.L_89 - .L_88)
.L_88:
        /*000c*/ 	.word	0x00000000
        /*0010*/ 	.short	0x0002
        /*0012*/ 	.short	0x0010
        /*0014*/ 	.byte	0x00, 0xf0, 0x21, 0x00


	//----- nvinfo : EIATTR_KPARAM_INFO
	.align		4
.L_89:
        /*0018*/ 	.byte	0x04, 0x17
        /*001a*/ 	.short	(.L_91 - .L_90)
.L_90:
        /*001c*/ 	.word	0x00000000
        /*0020*/ 	.short	0x0001
        /*0022*/ 	.short	0x0008
        /*0024*/ 	.byte	0x00, 0xf5, 0x21, 0x00


	//----- nvinfo : EIATTR_KPARAM_INFO
	.align		4
.L_91:
        /*0028*/ 	.byte	0x04, 0x17
        /*002a*/ 	.short	(.L_93 - .L_92)
.L_92:
        /*002c*/ 	.word	0x00000000
        /*0030*/ 	.short	0x0000
        /*0032*/ 	.short	0x0000
        /*0034*/ 	.byte	0x00, 0xf5, 0x21, 0x00


	//----- nvinfo : EIATTR_SPARSE_MMA_MASK
	.align		4
.L_93:
        /*0038*/ 	.byte	0x03, 0x50
        /*003a*/ 	.short	0x0000


	//----- nvinfo : EIATTR_MAXREG_COUNT
	.align		4
        /*003c*/ 	.byte	0x03, 0x1b
        /*003e*/ 	.short	0x00ff


	//----- nvinfo : EIATTR_MERCURY_ISA_VERSION
	.align		4
        /*0040*/ 	.byte	0x03, 0x5f
        /*0042*/ 	.short	0x0101


	//----- nvinfo : EIATTR_VRC_CTA_INIT_COUNT
	.align		4
        /*0044*/ 	.byte	0x02, 0x4a
	.zero		1
	.zero		1


	//----- nvinfo : EIATTR_EXIT_INSTR_OFFSETS
	.align		4
        /*0048*/ 	.byte	0x04, 0x1c
        /*004a*/ 	.short	(.L_95 - .L_94)


	//   ....[0]....
.L_94:
        /*004c*/ 	.word	0x00000080


	//   ....[1]....
        /*0050*/ 	.word	0x00000130


	//----- nvinfo : EIATTR_CBANK_PARAM_SIZE
	.align		4
.L_95:
        /*0054*/ 	.byte	0x03, 0x19
        /*0056*/ 	.short	0x0018


	//----- nvinfo : EIATTR_PARAM_CBANK
	.align		4
        /*0058*/ 	.byte	0x04, 0x0a
        /*005a*/ 	.short	(.L_97 - .L_96)
	.align		4
.L_96:
        /*005c*/ 	.word	index@(.nv.constant0._Z18simple_copy_kernelI6ulong2EvPT_PKS1_m)
        /*0060*/ 	.short	0x0380
        /*0062*/ 	.short	0x0018


	//----- nvinfo : EIATTR_SW_WAR
	.align		4
.L_97:
        /*0064*/ 	.byte	0x04, 0x36
        /*0066*/ 	.short	(.L_99 - .L_98)
.L_98:
        /*0068*/ 	.word	0x00000008
.L_99:


//--------------------- .nv.callgraph             --------------------------
	.section	.nv.callgraph,"",@"SHT_CUDA_CALLGRAPH"
	.align	4
	.sectionentsize	8
	.align		4
        /*0000*/ 	.word	0x00000000
	.align		4
        /*0004*/ 	.word	0xffffffff
	.align		4
        /*0008*/ 	.word	0x00000000
	.align		4
        /*000c*/ 	.word	0xfffffffe
	.align		4
        /*0010*/ 	.word	0x00000000
	.align		4
        /*0014*/ 	.word	0xfffffffd
	.align		4
        /*0018*/ 	.word	0x00000000
	.align		4
        /*001c*/ 	.word	0xfffffffc


//--------------------- .text._Z18simple_copy_kernelIhEvPT_PKS0_m --------------------------
	.section	.text._Z18simple_copy_kernelIhEvPT_PKS0_m,"ax",@progbits
	.align	128
        .global         _Z18simple_copy_kernelIhEvPT_PKS0_m
        .type           _Z18simple_copy_kernelIhEvPT_PKS0_m,@function
        .size           _Z18simple_copy_kernelIhEvPT_PKS0_m,(.L_x_5 - _Z18simple_copy_kernelIhEvPT_PKS0_m)
        .other          _Z18simple_copy_kernelIhEvPT_PKS0_m,@"STO_CUDA_ENTRY STV_DEFAULT"
_Z18simple_copy_kernelIhEvPT_PKS0_m:
.text._Z18simple_copy_kernelIhEvPT_PKS0_m:
[----:B------:R-:W-:Y:S01]  /*0000*/  LDC R1, c[0x0][0x37c] ;  /* 0x0000df00ff017b82 */ /* 0x000fe20000000800 */
[----:B------:R-:W0:Y:S07]  /*0010*/  S2R R4, SR_TID.X ;  /* 0x0000000000047919 */ /* 0x000e2e0000002100 */
[----:B------:R-:W0:Y:S01]  /*0020*/  S2UR UR4, SR_CTAID.X ;  /* 0x00000000000479c3 */ /* 0x000e220000002500 */
[----:B------:R-:W1:Y:S07]  /*0030*/  LDCU.64 UR6, c[0x0][0x390] ;  /* 0x00007200ff0677ac */ /* 0x000e6e0008000a00 */
[----:B------:R-:W0:Y:S02]  /*0040*/  LDC R3, c[0x0][0x360] ;  /* 0x0000d800ff037b82 */ /* 0x000e240000000800 */
[----:B0-----:R-:W-:-:S05]  /*0050*/  IMAD R4, R3, UR4, R4 ;  /* 0x0000000403047c24 */ /* 0x001fca000f8e0204 */
[----:B-1----:R-:W-:-:S04]  /*0060*/  ISETP.GE.U32.AND P0, PT, R4, UR6, PT ;  /* 0x0000000604007c0c */ /* 0x002fc8000bf06070 */
[----:B------:R-:W-:-:S13]  /*0070*/  ISETP.GE.U32.AND.EX P0, PT, RZ, UR7, PT, P0 ;  /* 0x00000007ff007c0c */ /* 0x000fda000bf06100 */
[----:B------:R-:W-:Y:S05]  /*0080*/  @P0 EXIT ;  /* 0x000000000000094d */ /* 0x000fea0003800000 */
[----:B------:R-:W0:Y:S01]  /*0090*/  LDCU.128 UR8, c[0x0][0x380] ;  /* 0x00007000ff0877ac */ /* 0x000e220008000c00 */
[----:B------:R-:W1:Y:S01]  /*00a0*/  LDCU.64 UR4, c[0x0][0x358] ;  /* 0x00006b00ff0477ac */ /* 0x000e620008000a00 */
[----:B0-----:R-:W-:-:S05]  /*00b0*/  IADD3 R2, P0, PT, R4, UR10, RZ ;  /* 0x0000000a04027c10 */ /* 0x001fca000ff1e0ff */
[----:B------:R-:W-:-:S06]  /*00c0*/  IMAD.X R3, RZ, RZ, UR11, P0 ;  /* 0x0000000bff037e24 */ /* 0x000fcc00080e06ff */
[----:B-1----:R-:W2:Y:S01]  /*00d0*/  LDG.E.U8 R3, desc[UR4][R2.64] ;  /* 0x0000000402037981 */ /* 0x002ea2000c1e1100 */
[----:B------:R-:W-:-:S05]  /*00e0*/  IADD3 R4, P0, PT, R4, UR8, RZ ;  /* 0x0000000804047c10 */ /* 0x000fca000ff1e0ff */
[----:B------:R-:W-:-:S05]  /*00f0*/  IMAD.X R5, RZ, RZ, UR9, P0 ;  /* 0x00000009ff057e24 */ /* 0x000fca00080e06ff */
[----:B--2---:R-:W-:Y:S01]  /*0100*/  STG.E.U8 desc[UR4][R4.64], R3 ;  /* 0x0000000304007986 */ /* 0x004fe2000c101104 */
[----:B------:R-:W-:Y:S05]  /*0110*/  EXIT ;  /* 0x000000000000794d */ /* 0x000fea0003800000 */
.L_x_0:
[----:B------:R-:W-:-:S00]  /*0120*/  BRA `(.L_x_0) ;  /* 0xfffffffc00fc7947 */ /* 0x000fc0000383ffff */
[----:B------:R-:W-:-:S00]  /*0130*/  NOP ;  /* 0x0000000000007918 */ /* 0x000fc00000000000 */
        /* <DEDUP_REMOVED lines=12> */
.L_x_5:


//--------------------- .text._Z18simple_copy_kernelItEvPT_PKS0_m --------------------------
	.section	.text._Z18simple_copy_kernelItEvPT_PKS0_m,"ax",@progbits
	.align	128
        .global         _Z18simple_copy_kernelItEvPT_PKS0_m
        .type           _Z18simple_copy_kernelItEvPT_PKS0_m,@function
        .size           _Z18simple_copy_kernelItEvPT_PKS0_m,(.L_x_6 - _Z18simple_copy_kernelItEvPT_PKS0_m)
        .other          _Z18simple_copy_kernelItEvPT_PKS0_m,@"STO_CUDA_ENTRY STV_DEFAULT"
_Z18simple_copy_kernelItEvPT_PKS0_m:
.text._Z18simple_copy_kernelItEvPT_PKS0_m:
        /* <DEDUP_REMOVED lines=10> */
[----:B------:R-:W-:Y:S01]  /*00a0*/  IMAD.SHL.U32 R4, R0, 0x2, RZ ;  /* 0x0000000200047824 */ /* 0x000fe200078e00ff */
[----:B------:R-:W-:Y:S01]  /*00b0*/  SHF.R.U32.HI R0, RZ, 0x1f, R0 ;  /* 0x0000001fff007819 */ /* 0x000fe20000011600 */
[----:B------:R-:W1:Y:S03]  /*00c0*/  LDCU.64 UR4, c[0x0][0x358] ;  /* 0x00006b00ff0477ac */ /* 0x000e660008000a00 */
[----:B0-----:R-:W-:-:S04]  /*00d0*/  IADD3 R2, P0, PT, R4, UR10, RZ ;  /* 0x0000000a04027c10 */ /* 0x001fc8000ff1e0ff */
[----:B------:R-:W-:-:S06]  /*00e0*/  IADD3.X R3, PT, PT, R0, UR11, RZ, P0, !PT ;  /* 0x0000000b00037c10 */ /* 0x000fcc00087fe4ff */
[----:B-1----:R-:W2:Y:S01]  /*00f0*/  LDG.E.U16 R3, desc[UR4][R2.64] ;  /* 0x0000000402037981 */ /* 0x002ea2000c1e1500 */
[----:B------:R-:W-:-:S04]  /*0100*/  IADD3 R4, P0, PT, R4, UR8, RZ ;  /* 0x0000000804047c10 */ /* 0x000fc8000ff1e0ff */
[----:B------:R-:W-:-:S05]  /*0110*/  IADD3.X R5, PT, PT, R0, UR9, RZ, P0, !PT ;  /* 0x0000000900057c10 */ /* 0x000fca00087fe4ff */
[----:B--2---:R-:W-:Y:S01]  /*0120*/  STG.E.U16 desc[UR4][R4.64], R3 ;  /* 0x0000000304007986 */ /* 0x004fe2000c101504 */
[----:B------:R-:W-:Y:S05]  /*0130*/  EXIT ;  /* 0x000000000000794d */ /* 0x000fea0003800000 */
.L_x_1:
        /* <DEDUP_REMOVED lines=12> */
.L_x_6:


//--------------------- .text._Z18simple_copy_kernelIjEvPT_PKS0_m --------------------------
	.section	.text._Z18simple_copy_kernelIjEvPT_PKS0_m,"ax",@progbits
	.align	128
        .global         _Z18simple_copy_kernelIjEvPT_PKS0_m
        .type           _Z18simple_copy_kernelIjEvPT_PKS0_m,@function
        .size           _Z18simple_copy_kernelIjEvPT_PKS0_m,(.L_x_7 - _Z18simple_copy_kernelIjEvPT_PKS0_m)
        .other          _Z18simple_copy_kernelIjEvPT_PKS0_m,@"STO_CUDA_ENTRY STV_DEFAULT"
_Z18simple_copy_kernelIjEvPT_PKS0_m:
.text._Z18simple_copy_kernelIjEvPT_PKS0_m:
        /* <DEDUP_REMOVED lines=15> */
[----:B-1----:R-:W2:Y:S01]  /*00f0*/  LDG.E R3, desc[UR4][R2.64] ;  /* 0x0000000402037981 */ /* 0x002ea2000c1e1900 */
[----:B------:R-:W-:-:S04]  /*0100*/  IADD3 R4, P0, PT, R4, UR8, RZ ;  /* 0x0000000804047c10 */ /* 0x000fc8000ff1e0ff */
[----:B------:R-:W-:-:S05]  /*0110*/  IADD3.X R5, PT, PT, R0, UR9, RZ, P0, !PT ;  /* 0x0000000900057c10 */ /* 0x000fca00087fe4ff */
[----:B--2---:R-:W-:Y:S01]  /*0120*/  STG.E desc[UR4][R4.64], R3 ;  /* 0x0000000304007986 */ /* 0x004fe2000c101904 */
[----:B------:R-:W-:Y:S05]  /*0130*/  EXIT ;  /* 0x000000000000794d */ /* 0x000fea0003800000 */
.L_x_2:
        /* <DEDUP_REMOVED lines=12> */
.L_x_7:


//--------------------- .text._Z18simple_copy_kernelImEvPT_PKS0_m --------------------------
	.section	.text._Z18simple_copy_kernelImEvPT_PKS0_m,"ax",@progbits
	.align	128
        .global         _Z18simple_copy_kernelImEvPT_PKS0_m
        .type           _Z18simple_copy_kernelImEvPT_PKS0_m,@function
        .size           _Z18simple_copy_kernelImEvPT_PKS0_m,(.L_x_8 - _Z18simple_copy_kernelImEvPT_PKS0_m)
        .other          _Z18simple_copy_kernelImEvPT_PKS0_m,@"STO_CUDA_ENTRY STV_DEFAULT"
_Z18simple_copy_kernelImEvPT_PKS0_m:
.text._Z18simple_copy_kernelImEvPT_PKS0_m:
        /* <DEDUP_REMOVED lines=15> */
[----:B-1----:R-:W2:Y:S01]  /*00f0*/  LDG.E.64 R2, desc[UR4][R2.64] ;  /* 0x0000000402027981 */ /* 0x002ea2000c1e1b00 */
[----:B------:R-:W-:-:S04]  /*0100*/  IADD3 R4, P0, PT, R4, UR8, RZ ;  /* 0x0000000804047c10 */ /* 0x000fc8000ff1e0ff */
[----:B------:R-:W-:-:S05]  /*0110*/  IADD3.X R5, PT, PT, R0, UR9, RZ, P0, !PT ;  /* 0x0000000900057c10 */ /* 0x000fca00087fe4ff */
[----:B--2---:R-:W-:Y:S01]  /*0120*/  STG.E.64 desc[UR4][R4.64], R2 ;  /* 0x0000000204007986 */ /* 0x004fe2000c101b04 */
[----:B------:R-:W-:Y:S05]  /*0130*/  EXIT ;  /* 0x000000000000794d */ /* 0x000fea0003800000 */
.L_x_3:
        /* <DEDUP_REMOVED lines=12> */
.L_x_8:


//--------------------- .text._Z18simple_copy_kernelI6ulong2EvPT_PKS1_m --------------------------
	.section	.text._Z18simple_copy_kernelI6ulong2EvPT_PKS1_m,"ax",@progbits
	.align	128
        .global         _Z18simple_copy_kernelI6ulong2EvPT_PKS1_m
        .type           _Z18simple_copy_kernelI6ulong2EvPT_PKS1_m,@function
        .size           _Z18simple_copy_kernelI6ulong2EvPT_PKS1_m,(.L_x_9 - _Z18simple_copy_kernelI6ulong2EvPT_PKS1_m)
        .other          _Z18simple_copy_kernelI6ulong2EvPT_PKS1_m,@"STO_CUDA_ENTRY STV_DEFAULT"
_Z18simple_copy_kernelI6ulong2EvPT_PKS1_m:
.text._Z18simple_copy_kernelI6ulong2EvPT_PKS1_m:
        /* <DEDUP_REMOVED lines=15> */
[----:B-1----:R-:W2:Y:S01]  /*00f0*/  LDG.E.128 R4, desc[UR4][R4.64] ;  /* 0x0000000404047981 */ /* 0x002ea2000c1e1d00 */
[----:B------:R-:W-:-:S04]  /*0100*/  IADD3 R2, P0, PT, R2, UR8, RZ ;  /* 0x0000000802027c10 */ /* 0x000fc8000ff1e0ff */
[----:B------:R-:W-:-:S05]  /*0110*/  IADD3.X R3, PT, PT, R0, UR9, RZ, P0, !PT ;  /* 0x0000000900037c10 */ /* 0x000fca00087fe4ff */
[----:B--2---:R-:W-:Y:S01]  /*0120*/  STG.E.128 desc[UR4][R2.64], R4 ;  /* 0x0000000402007986 */ /* 0x004fe2000c101d04 */
[----:B------:R-:W-:Y:S05]  /*0130*/  EXIT ;  /* 0x000000000000794d */ /* 0x000fea0003800000 */
.L_x_4:
        /* <DEDUP_REMOVED lines=12> */
.L_x_9:


//--------------------- .nv.shared.reserved.0     --------------------------
	.section	.nv.shared.reserved.0,"aw",@nobits
	.weak		__nv_reservedSMEM_offset_0_alias
	.size		__nv_reservedSMEM_offset_0_alias, 0, 64
	.other		__nv_reservedSMEM_offset_0_alias,@"STO_CUDA_RESERVED_SHARED STV_DEFAULT"
__nv_reservedSMEM_offset_0_alias:
	.zero		0
	.zero		64


//--------------------- .nv.constant0._Z18simple_copy_kernelIhEvPT_PKS0_m --------------------------
	.section	.nv.constant0._Z18simple_copy_kernelIhEvPT_PKS0_m,"a",@progbits
	.sectionflags	@""
	.align	4
.nv.constant0._Z18simple_copy_kernelIhEvPT_PKS0_m:
	.zero		920


//--------------------- .nv.constant0._Z18simple_copy_kernelItEvPT_PKS0_m --------------------------
	.section	.nv.constant0._Z18simple_copy_kernelItEvPT_PKS0_m,"a",@progbits
	.sectionflags	@""
	.align	4
.nv.constant0._Z18simple_copy_kernelItEvPT_PKS0_m:
	.zero		920


//--------------------- .nv.constant0._Z18simple_copy_kernelIjEvPT_PKS0_m --------------------------
	.section	.nv.constant0._Z18simple_copy_kernelIjEvPT_PKS0_m,"a",@progbits
	.sectionflags	@""
	.align	4
.nv.constant0._Z18simple_copy_kernelIjEvPT_PKS0_m:
	.zero		920


//--------------------- .nv.constant0._Z18simple_copy_kernelImEvPT_PKS0_m --------------------------
	.section	.nv.constant0._Z18simple_copy_kernelImEvPT_PKS0_m,"a",@progbits
	.sectionflags	@""
	.align	4
.nv.constant0._Z18simple_copy_kernelImEvPT_PKS0_m:
	.zero		920


//--------------------- .nv.constant0._Z18simple_copy_kernelI6ulong2EvPT_PKS1_m --------------------------
	.section	.nv.constant0._Z18simple_copy_kernelI6ulong2EvPT_PKS1_m,"a",@progbits
	.sectionflags	@""
	.align	4
.nv.constant0._Z18simple_copy_kernelI6ulong2EvPT_PKS1_m:
	.zero		920


//--------------------- SYMBOLS --------------------------

	.type		.nv.reservedSmem.offset0,@object
	.size		.nv.reservedSmem.offset0,0x4
